//
// Generated by NVIDIA NVVM Compiler
//
// Compiler Build ID: CL-36424714
// Cuda compilation tools, release 13.0, V13.0.88
// Based on NVVM 20.0.0
//

.version 9.0
.target sm_100
.address_size 64

	// .globl	_Z17matrixAdditionGPUiiPiS_S_

.visible .entry _Z17matrixAdditionGPUiiPiS_S_(
	.param .u32 _Z17matrixAdditionGPUiiPiS_S__param_0,
	.param .u32 _Z17matrixAdditionGPUiiPiS_S__param_1,
	.param .u64 .ptr .align 1 _Z17matrixAdditionGPUiiPiS_S__param_2,
	.param .u64 .ptr .align 1 _Z17matrixAdditionGPUiiPiS_S__param_3,
	.param .u64 .ptr .align 1 _Z17matrixAdditionGPUiiPiS_S__param_4
)
{
	.reg .pred 	%p<4>;
	.reg .b32 	%r<17>;
	.reg .b64 	%rd<11>;

	ld.param.u32 	%r4, [_Z17matrixAdditionGPUiiPiS_S__param_0];
	ld.param.u32 	%r5, [_Z17matrixAdditionGPUiiPiS_S__param_1];
	ld.param.u64 	%rd1, [_Z17matrixAdditionGPUiiPiS_S__param_2];
	ld.param.u64 	%rd2, [_Z17matrixAdditionGPUiiPiS_S__param_3];
	ld.param.u64 	%rd3, [_Z17matrixAdditionGPUiiPiS_S__param_4];
	mov.u32 	%r6, %ctaid.x;
	mov.u32 	%r7, %ntid.x;
	mov.u32 	%r8, %tid.x;
	mad.lo.s32 	%r1, %r6, %r7, %r8;
	mov.u32 	%r9, %ctaid.y;
	mov.u32 	%r10, %ntid.y;
	mov.u32 	%r11, %tid.y;
	mad.lo.s32 	%r12, %r9, %r10, %r11;
	setp.ge.s32 	%p1, %r1, %r4;
	setp.ge.s32 	%p2, %r12, %r5;
	or.pred  	%p3, %p1, %p2;
	@%p3 bra 	$L__BB0_2;
	cvta.to.global.u64 	%rd4, %rd1;
	cvta.to.global.u64 	%rd5, %rd2;
	cvta.to.global.u64 	%rd6, %rd3;
	mad.lo.s32 	%r13, %r5, %r1, %r12;
	mul.wide.s32 	%rd7, %r13, 4;
	add.s64 	%rd8, %rd4, %rd7;
	ld.global.u32 	%r14, [%rd8];
	add.s64 	%rd9, %rd5, %rd7;
	ld.global.u32 	%r15, [%rd9];
	add.s32 	%r16, %r15, %r14;
	add.s64 	%rd10, %rd6, %rd7;
	st.global.u32 	[%rd10], %r16;
$L__BB0_2:
	ret;

}
	// .globl	_Z20matrixSubtractionGPUiiPiS_S_
.visible .entry _Z20matrixSubtractionGPUiiPiS_S_(
	.param .u32 _Z20matrixSubtractionGPUiiPiS_S__param_0,
	.param .u32 _Z20matrixSubtractionGPUiiPiS_S__param_1,
	.param .u64 .ptr .align 1 _Z20matrixSubtractionGPUiiPiS_S__param_2,
	.param .u64 .ptr .align 1 _Z20matrixSubtractionGPUiiPiS_S__param_3,
	.param .u64 .ptr .align 1 _Z20matrixSubtractionGPUiiPiS_S__param_4
)
{
	.reg .pred 	%p<4>;
	.reg .b32 	%r<17>;
	.reg .b64 	%rd<11>;

	ld.param.u32 	%r4, [_Z20matrixSubtractionGPUiiPiS_S__param_0];
	ld.param.u32 	%r5, [_Z20matrixSubtractionGPUiiPiS_S__param_1];
	ld.param.u64 	%rd1, [_Z20matrixSubtractionGPUiiPiS_S__param_2];
	ld.param.u64 	%rd2, [_Z20matrixSubtractionGPUiiPiS_S__param_3];
	ld.param.u64 	%rd3, [_Z20matrixSubtractionGPUiiPiS_S__param_4];
	mov.u32 	%r6, %ctaid.x;
	mov.u32 	%r7, %ntid.x;
	mov.u32 	%r8, %tid.x;
	mad.lo.s32 	%r1, %r6, %r7, %r8;
	mov.u32 	%r9, %ctaid.y;
	mov.u32 	%r10, %ntid.y;
	mov.u32 	%r11, %tid.y;
	mad.lo.s32 	%r12, %r9, %r10, %r11;
	setp.ge.s32 	%p1, %r1, %r4;
	setp.ge.s32 	%p2, %r12, %r5;
	or.pred  	%p3, %p1, %p2;
	@%p3 bra 	$L__BB1_2;
	cvta.to.global.u64 	%rd4, %rd1;
	cvta.to.global.u64 	%rd5, %rd2;
	cvta.to.global.u64 	%rd6, %rd3;
	mad.lo.s32 	%r13, %r5, %r1, %r12;
	mul.wide.s32 	%rd7, %r13, 4;
	add.s64 	%rd8, %rd4, %rd7;
	ld.global.u32 	%r14, [%rd8];
	add.s64 	%rd9, %rd5, %rd7;
	ld.global.u32 	%r15, [%rd9];
	sub.s32 	%r16, %r14, %r15;
	add.s64 	%rd10, %rd6, %rd7;
	st.global.u32 	[%rd10], %r16;
$L__BB1_2:
	ret;

}
	// .globl	_Z23matrixMultiplicationGPUiiiPiS_S_
.visible .entry _Z23matrixMultiplicationGPUiiiPiS_S_(
	.param .u32 _Z23matrixMultiplicationGPUiiiPiS_S__param_0,
	.param .u32 _Z23matrixMultiplicationGPUiiiPiS_S__param_1,
	.param .u32 _Z23matrixMultiplicationGPUiiiPiS_S__param_2,
	.param .u64 .ptr .align 1 _Z23matrixMultiplicationGPUiiiPiS_S__param_3,
	.param .u64 .ptr .align 1 _Z23matrixMultiplicationGPUiiiPiS_S__param_4,
	.param .u64 .ptr .align 1 _Z23matrixMultiplicationGPUiiiPiS_S__param_5
)
{
	.reg .pred 	%p<13>;
	.reg .b32 	%r<112>;
	.reg .b64 	%rd<40>;

	ld.param.u32 	%r34, [_Z23matrixMultiplicationGPUiiiPiS_S__param_0];
	ld.param.u32 	%r32, [_Z23matrixMultiplicationGPUiiiPiS_S__param_1];
	ld.param.u32 	%r35, [_Z23matrixMultiplicationGPUiiiPiS_S__param_2];
	ld.param.u64 	%rd5, [_Z23matrixMultiplicationGPUiiiPiS_S__param_3];
	ld.param.u64 	%rd6, [_Z23matrixMultiplicationGPUiiiPiS_S__param_4];
	ld.param.u64 	%rd4, [_Z23matrixMultiplicationGPUiiiPiS_S__param_5];
	cvta.to.global.u64 	%rd1, %rd6;
	cvta.to.global.u64 	%rd2, %rd5;
	mov.u32 	%r36, %ctaid.x;
	mov.u32 	%r37, %ntid.x;
	mov.u32 	%r38, %tid.x;
	mad.lo.s32 	%r1, %r36, %r37, %r38;
	mov.u32 	%r39, %ctaid.y;
	mov.u32 	%r40, %ntid.y;
	mov.u32 	%r41, %tid.y;
	mad.lo.s32 	%r42, %r39, %r40, %r41;
	setp.ge.s32 	%p1, %r1, %r34;
	setp.ge.s32 	%p2, %r42, %r35;
	or.pred  	%p3, %p1, %p2;
	@%p3 bra 	$L__BB2_14;
	setp.lt.s32 	%p4, %r32, 1;
	mov.b32 	%r111, 0;
	@%p4 bra 	$L__BB2_13;
	mul.lo.s32 	%r3, %r32, %r1;
	and.b32  	%r4, %r32, 7;
	setp.lt.u32 	%p5, %r32, 8;
	mov.b32 	%r106, 0;
	mov.u32 	%r111, %r106;
	@%p5 bra 	$L__BB2_5;
	and.b32  	%r106, %r32, 2147483640;
	neg.s32 	%r100, %r106;
	shl.b32 	%r7, %r35, 3;
	add.s64 	%rd3, %rd2, 16;
	mov.b32 	%r111, 0;
	mul.wide.s32 	%rd11, %r35, 4;
	mov.u32 	%r98, %r3;
	mov.u32 	%r99, %r42;
$L__BB2_4:
	.pragma "nounroll";
	mul.wide.s32 	%rd7, %r98, 4;
	add.s64 	%rd8, %rd3, %rd7;
	ld.global.u32 	%r47, [%rd8+-16];
	mul.wide.s32 	%rd9, %r99, 4;
	add.s64 	%rd10, %rd1, %rd9;
	ld.global.u32 	%r48, [%rd10];
	mad.lo.s32 	%r49, %r48, %r47, %r111;
	ld.global.u32 	%r50, [%rd8+-12];
	add.s64 	%rd12, %rd10, %rd11;
	ld.global.u32 	%r51, [%rd12];
	mad.lo.s32 	%r52, %r51, %r50, %r49;
	ld.global.u32 	%r53, [%rd8+-8];
	add.s64 	%rd13, %rd12, %rd11;
	ld.global.u32 	%r54, [%rd13];
	mad.lo.s32 	%r55, %r54, %r53, %r52;
	ld.global.u32 	%r56, [%rd8+-4];
	add.s64 	%rd14, %rd13, %rd11;
	ld.global.u32 	%r57, [%rd14];
	mad.lo.s32 	%r58, %r57, %r56, %r55;
	ld.global.u32 	%r59, [%rd8];
	add.s64 	%rd15, %rd14, %rd11;
	ld.global.u32 	%r60, [%rd15];
	mad.lo.s32 	%r61, %r60, %r59, %r58;
	ld.global.u32 	%r62, [%rd8+4];
	add.s64 	%rd16, %rd15, %rd11;
	ld.global.u32 	%r63, [%rd16];
	mad.lo.s32 	%r64, %r63, %r62, %r61;
	ld.global.u32 	%r65, [%rd8+8];
	add.s64 	%rd17, %rd16, %rd11;
	ld.global.u32 	%r66, [%rd17];
	mad.lo.s32 	%r67, %r66, %r65, %r64;
	ld.global.u32 	%r68, [%rd8+12];
	add.s64 	%rd18, %rd17, %rd11;
	ld.global.u32 	%r69, [%rd18];
	mad.lo.s32 	%r111, %r69, %r68, %r67;
	add.s32 	%r100, %r100, 8;
	add.s32 	%r99, %r99, %r7;
	add.s32 	%r98, %r98, 8;
	setp.ne.s32 	%p6, %r100, 0;
	@%p6 bra 	$L__BB2_4;
$L__BB2_5:
	setp.eq.s32 	%p7, %r4, 0;
	@%p7 bra 	$L__BB2_13;
	and.b32  	%r19, %r32, 3;
	setp.lt.u32 	%p8, %r4, 4;
	@%p8 bra 	$L__BB2_8;
	add.s32 	%r71, %r106, %r3;
	mul.wide.s32 	%rd19, %r71, 4;
	add.s64 	%rd20, %rd2, %rd19;
	ld.global.u32 	%r72, [%rd20];
	mad.lo.s32 	%r73, %r106, %r35, %r42;
	mul.wide.s32 	%rd21, %r73, 4;
	add.s64 	%rd22, %rd1, %rd21;
	ld.global.u32 	%r74, [%rd22];
	mad.lo.s32 	%r75, %r74, %r72, %r111;
	ld.global.u32 	%r76, [%rd20+4];
	mul.wide.s32 	%rd23, %r35, 4;
	add.s64 	%rd24, %rd22, %rd23;
	ld.global.u32 	%r77, [%rd24];
	mad.lo.s32 	%r78, %r77, %r76, %r75;
	ld.global.u32 	%r79, [%rd20+8];
	add.s64 	%rd25, %rd24, %rd23;
	ld.global.u32 	%r80, [%rd25];
	mad.lo.s32 	%r81, %r80, %r79, %r78;
	ld.global.u32 	%r82, [%rd20+12];
	add.s64 	%rd26, %rd25, %rd23;
	ld.global.u32 	%r83, [%rd26];
	mad.lo.s32 	%r111, %r83, %r82, %r81;
	add.s32 	%r106, %r106, 4;
$L__BB2_8:
	setp.eq.s32 	%p9, %r19, 0;
	@%p9 bra 	$L__BB2_13;
	setp.eq.s32 	%p10, %r19, 1;
	@%p10 bra 	$L__BB2_11;
	add.s32 	%r85, %r106, %r3;
	mul.wide.s32 	%rd27, %r85, 4;
	add.s64 	%rd28, %rd2, %rd27;
	ld.global.u32 	%r86, [%rd28];
	mad.lo.s32 	%r87, %r106, %r35, %r42;
	mul.wide.s32 	%rd29, %r87, 4;
	add.s64 	%rd30, %rd1, %rd29;
	ld.global.u32 	%r88, [%rd30];
	mad.lo.s32 	%r89, %r88, %r86, %r111;
	ld.global.u32 	%r90, [%rd28+4];
	mul.wide.s32 	%rd31, %r35, 4;
	add.s64 	%rd32, %rd30, %rd31;
	ld.global.u32 	%r91, [%rd32];
	mad.lo.s32 	%r111, %r91, %r90, %r89;
	add.s32 	%r106, %r106, 2;
$L__BB2_11:
	and.b32  	%r92, %r32, 1;
	setp.eq.b32 	%p11, %r92, 1;
	not.pred 	%p12, %p11;
	@%p12 bra 	$L__BB2_13;
	add.s32 	%r93, %r106, %r3;
	mul.wide.s32 	%rd33, %r93, 4;
	add.s64 	%rd34, %rd2, %rd33;
	ld.global.u32 	%r94, [%rd34];
	mad.lo.s32 	%r95, %r106, %r35, %r42;
	mul.wide.s32 	%rd35, %r95, 4;
	add.s64 	%rd36, %rd1, %rd35;
	ld.global.u32 	%r96, [%rd36];
	mad.lo.s32 	%r111, %r96, %r94, %r111;
$L__BB2_13:
	mad.lo.s32 	%r97, %r35, %r1, %r42;
	cvta.to.global.u64 	%rd37, %rd4;
	mul.wide.s32 	%rd38, %r97, 4;
	add.s64 	%rd39, %rd37, %rd38;
	st.global.u32 	[%rd39], %r111;
$L__BB2_14:
	ret;

}
	// .globl	_Z18matrixTransposeGPUiiPiS_
.visible .entry _Z18matrixTransposeGPUiiPiS_(
	.param .u32 _Z18matrixTransposeGPUiiPiS__param_0,
	.param .u32 _Z18matrixTransposeGPUiiPiS__param_1,
	.param .u64 .ptr .align 1 _Z18matrixTransposeGPUiiPiS__param_2,
	.param .u64 .ptr .align 1 _Z18matrixTransposeGPUiiPiS__param_3
)
{
	.reg .pred 	%p<4>;
	.reg .b32 	%r<16>;
	.reg .b64 	%rd<9>;

	ld.param.u32 	%r3, [_Z18matrixTransposeGPUiiPiS__param_0];
	ld.param.u32 	%r5, [_Z18matrixTransposeGPUiiPiS__param_1];
	ld.param.u64 	%rd1, [_Z18matrixTransposeGPUiiPiS__param_2];
	ld.param.u64 	%rd2, [_Z18matrixTransposeGPUiiPiS__param_3];
	mov.u32 	%r6, %ctaid.x;
	mov.u32 	%r7, %ntid.x;
	mov.u32 	%r8, %tid.x;
	mad.lo.s32 	%r1, %r6, %r7, %r8;
	mov.u32 	%r9, %ctaid.y;
	mov.u32 	%r10, %ntid.y;
	mov.u32 	%r11, %tid.y;
	mad.lo.s32 	%r12, %r9, %r10, %r11;
	setp.ge.s32 	%p1, %r1, %r3;
	setp.ge.s32 	%p2, %r12, %r5;
	or.pred  	%p3, %p1, %p2;
	@%p3 bra 	$L__BB3_2;
	cvta.to.global.u64 	%rd3, %rd1;
	cvta.to.global.u64 	%rd4, %rd2;
	mad.lo.s32 	%r13, %r5, %r1, %r12;
	mul.wide.s32 	%rd5, %r13, 4;
	add.s64 	%rd6, %rd3, %rd5;
	ld.global.u32 	%r14, [%rd6];
	mad.lo.s32 	%r15, %r12, %r3, %r1;
	mul.wide.s32 	%rd7, %r15, 4;
	add.s64 	%rd8, %rd4, %rd7;
	st.global.u32 	[%rd8], %r14;
$L__BB3_2:
	ret;

}


// ===== COMPILED SASS (sm_100) =====

	.target	sm_100

	.elftype	@"ET_EXEC"


//--------------------- .note.nv.tkinfo           --------------------------
	.section	.note.nv.tkinfo,"",@"SHT_NOTE"
	.sectionflags	@"SHF_NOTE_NV_TKINFO"
	.tkinfo
        /*0018*/ 	.word	0x00000002
        /*0030*/ 	.string	""
        /*0030*/ 	.string	"ptxas"
        /*0030*/ 	.string	"Cuda compilation tools, release 13.0, V13.0.88"
        /*0030*/ 	.string	"Build cuda_13.0.r13.0/compiler.36424714_0"
        /*0030*/ 	.string	"-arch sm_100 -m 64 "



//--------------------- .note.nv.cuinfo           --------------------------
	.section	.note.nv.cuinfo,"",@"SHT_NOTE"
	.sectionflags	@"SHF_NOTE_NV_CUINFO"
        /*0018*/ 	.short	0x0002
        /*001a*/ 	.short	0x0064
        /*001c*/ 	.short	0x0082
	.zero		2


//--------------------- .nv.info                  --------------------------
	.section	.nv.info,"",@"SHT_CUDA_INFO"
	.align	4


	//----- nvinfo : EIATTR_REGCOUNT
	.align		4
        /*0000*/ 	.byte	0x04, 0x2f
        /*0002*/ 	.short	(.L_1 - .L_0)
	.align		4
.L_0:
        /*0004*/ 	.word	index@(_Z17matrixAdditionGPUiiPiS_S_)
        /*0008*/ 	.word	0x0000000c


	//----- nvinfo : EIATTR_FRAME_SIZE
	.align		4
.L_1:
        /*000c*/ 	.byte	0x04, 0x11
        /*000e*/ 	.short	(.L_3 - .L_2)
	.align		4
.L_2:
        /*0010*/ 	.word	index@(_Z17matrixAdditionGPUiiPiS_S_)
        /*0014*/ 	.word	0x00000000


	//----- nvinfo : EIATTR_REGCOUNT
	.align		4
.L_3:
        /*0018*/ 	.byte	0x04, 0x2f
        /*001a*/ 	.short	(.L_5 - .L_4)
	.align		4
.L_4:
        /*001c*/ 	.word	index@(_Z20matrixSubtractionGPUiiPiS_S_)
        /*0020*/ 	.word	0x0000000c


	//----- nvinfo : EIATTR_FRAME_SIZE
	.align		4
.L_5:
        /*0024*/ 	.byte	0x04, 0x11
        /*0026*/ 	.short	(.L_7 - .L_6)
	.align		4
.L_6:
        /*0028*/ 	.word	index@(_Z20matrixSubtractionGPUiiPiS_S_)
        /*002c*/ 	.word	0x00000000


	//----- nvinfo : EIATTR_REGCOUNT
	.align		4
.L_7:
        /*0030*/ 	.byte	0x04, 0x2f
        /*0032*/ 	.short	(.L_9 - .L_8)
	.align		4
.L_8:
        /*0034*/ 	.word	index@(_Z23matrixMultiplicationGPUiiiPiS_S_)
        /*0038*/ 	.word	0x00000020


	//----- nvinfo : EIATTR_FRAME_SIZE
	.align		4
.L_9:
        /*003c*/ 	.byte	0x04, 0x11
        /*003e*/ 	.short	(.L_11 - .L_10)
	.align		4
.L_10:
        /*0040*/ 	.word	index@(_Z23matrixMultiplicationGPUiiiPiS_S_)
        /*0044*/ 	.word	0x00000000


	//----- nvinfo : EIATTR_REGCOUNT
	.align		4
.L_11:
        /*0048*/ 	.byte	0x04, 0x2f
        /*004a*/ 	.short	(.L_13 - .L_12)
	.align		4
.L_12:
        /*004c*/ 	.word	index@(_Z18matrixTransposeGPUiiPiS_)
        /*0050*/ 	.word	0x0000000a


	//----- nvinfo : EIATTR_FRAME_SIZE
	.align		4
.L_13:
        /*0054*/ 	.byte	0x04, 0x11
        /*0056*/ 	.short	(.L_15 - .L_14)
	.align		4
.L_14:
        /*0058*/ 	.word	index@(_Z18matrixTransposeGPUiiPiS_)
        /*005c*/ 	.word	0x00000000


	//----- nvinfo : EIATTR_MIN_STACK_SIZE
	.align		4
.L_15:
        /*0060*/ 	.byte	0x04, 0x12
        /*0062*/ 	.short	(.L_17 - .L_16)
	.align		4
.L_16:
        /*0064*/ 	.word	index@(_Z18matrixTransposeGPUiiPiS_)
        /*0068*/ 	.word	0x00000000


	//----- nvinfo : EIATTR_MIN_STACK_SIZE
	.align		4
.L_17:
        /*006c*/ 	.byte	0x04, 0x12
        /*006e*/ 	.short	(.L_19 - .L_18)
	.align		4
.L_18:
        /*0070*/ 	.word	index@(_Z23matrixMultiplicationGPUiiiPiS_S_)
        /*0074*/ 	.word	0x00000000


	//----- nvinfo : EIATTR_MIN_STACK_SIZE
	.align		4
.L_19:
        /*0078*/ 	.byte	0x04, 0x12
        /*007a*/ 	.short	(.L_21 - .L_20)
	.align		4
.L_20:
        /*007c*/ 	.word	index@(_Z20matrixSubtractionGPUiiPiS_S_)
        /*0080*/ 	.word	0x00000000


	//----- nvinfo : EIATTR_MIN_STACK_SIZE
	.align		4
.L_21:
        /*0084*/ 	.byte	0x04, 0x12
        /*0086*/ 	.short	(.L_23 - .L_22)
	.align		4
.L_22:
        /*0088*/ 	.word	index@(_Z17matrixAdditionGPUiiPiS_S_)
        /*008c*/ 	.word	0x00000000
.L_23:


//--------------------- .nv.compat                --------------------------
	.section	.nv.compat,"",@"SHT_CUDA_COMPAT_INFO"
	.align	4
        /*0000*/ 	.byte	0x02, 0x09, 0x00, 0x00, 0x02, 0x02, 0x01, 0x00, 0x02, 0x05, 0x05, 0x00, 0x03, 0x07, 0x01, 0x01
        /*0010*/ 	.byte	0x02, 0x03, 0x00, 0x00, 0x02, 0x06, 0x01, 0x00, 0x04, 0x0b, 0x08, 0x00, 0x09, 0x00, 0x00, 0x00
        /*0020*/ 	.byte	0x00, 0x00, 0x00, 0x00


//--------------------- .nv.info._Z18matrixTransposeGPUiiPiS_ --------------------------
	.section	.nv.info._Z18matrixTransposeGPUiiPiS_,"",@"SHT_CUDA_INFO"
	.sectionflags	@""
	.align	4


	//----- nvinfo : EIATTR_CUDA_API_VERSION
	.align		4
        /*0000*/ 	.byte	0x04, 0x37
        /*0002*/ 	.short	(.L_25 - .L_24)
.L_24:
        /*0004*/ 	.word	0x00000082


	//----- nvinfo : EIATTR_KPARAM_INFO
	.align		4
.L_25:
        /*0008*/ 	.byte	0x04, 0x17
        /*000a*/ 	.short	(.L_27 - .L_26)
.L_26:
        /*000c*/ 	.word	0x00000000
        /*0010*/ 	.short	0x0003
        /*0012*/ 	.short	0x0010
        /*0014*/ 	.byte	0x00, 0xf5, 0x21, 0x00


	//----- nvinfo : EIATTR_KPARAM_INFO
	.align		4
.L_27:
        /*0018*/ 	.byte	0x04, 0x17
        /*001a*/ 	.short	(.L_29 - .L_28)
.L_28:
        /*001c*/ 	.word	0x00000000
        /*0020*/ 	.short	0x0002
        /*0022*/ 	.short	0x0008
        /*0024*/ 	.byte	0x00, 0xf5, 0x21, 0x00


	//----- nvinfo : EIATTR_KPARAM_INFO
	.align		4
.L_29:
        /*0028*/ 	.byte	0x04, 0x17
        /*002a*/ 	.short	(.L_31 - .L_30)
.L_30:
        /*002c*/ 	.word	0x00000000
        /*0030*/ 	.short	0x0001
        /*0032*/ 	.short	0x0004
        /*0034*/ 	.byte	0x00, 0xf0, 0x11, 0x00


	//----- nvinfo : EIATTR_KPARAM_INFO
	.align		4
.L_31:
        /*0038*/ 	.byte	0x04, 0x17
        /*003a*/ 	.short	(.L_33 - .L_32)
.L_32:
        /*003c*/ 	.word	0x00000000
        /*0040*/ 	.short	0x0000
        /*0042*/ 	.short	0x0000
        /*0044*/ 	.byte	0x00, 0xf0, 0x11, 0x00


	//----- nvinfo : EIATTR_SPARSE_MMA_MASK
	.align		4
.L_33:
        /*0048*/ 	.byte	0x03, 0x50
        /*004a*/ 	.short	0x0000


	//----- nvinfo : EIATTR_MAXREG_COUNT
	.align		4
        /*004c*/ 	.byte	0x03, 0x1b
        /*004e*/ 	.short	0x00ff


	//----- nvinfo : EIATTR_MERCURY_ISA_VERSION
	.align		4
        /*0050*/ 	.byte	0x03, 0x5f
        /*0052*/ 	.short	0x0101


	//----- nvinfo : EIATTR_VRC_CTA_INIT_COUNT
	.align		4
        /*0054*/ 	.byte	0x02, 0x4a
	.zero		1
	.zero		1


	//----- nvinfo : EIATTR_EXIT_INSTR_OFFSETS
	.align		4
        /*0058*/ 	.byte	0x04, 0x1c
        /*005a*/ 	.short	(.L_35 - .L_34)


	//   ....[0]....
.L_34:
        /*005c*/ 	.word	0x000000c0


	//   ....[1]....
        /*0060*/ 	.word	0x00000160


	//----- nvinfo : EIATTR_CBANK_PARAM_SIZE
	.align		4
.L_35:
        /*0064*/ 	.byte	0x03, 0x19
        /*0066*/ 	.short	0x0018


	//----- nvinfo : EIATTR_PARAM_CBANK
	.align		4
        /*0068*/ 	.byte	0x04, 0x0a
        /*006a*/ 	.short	(.L_37 - .L_36)
	.align		4
.L_36:
        /*006c*/ 	.word	index@(.nv.constant0._Z18matrixTransposeGPUiiPiS_)
        /*0070*/ 	.short	0x0380
        /*0072*/ 	.short	0x0018


	//----- nvinfo : EIATTR_SW_WAR
	.align		4
.L_37:
        /*0074*/ 	.byte	0x04, 0x36
        /*0076*/ 	.short	(.L_39 - .L_38)
.L_38:
        /*0078*/ 	.word	0x00000008
.L_39:


//--------------------- .nv.info._Z23matrixMultiplicationGPUiiiPiS_S_ --------------------------
	.section	.nv.info._Z23matrixMultiplicationGPUiiiPiS_S_,"",@"SHT_CUDA_INFO"
	.sectionflags	@""
	.align	4


	//----- nvinfo : EIATTR_CUDA_API_VERSION
	.align		4
        /*0000*/ 	.byte	0x04, 0x37
        /*0002*/ 	.short	(.L_41 - .L_40)
.L_40:
        /*0004*/ 	.word	0x00000082


	//----- nvinfo : EIATTR_KPARAM_INFO
	.align		4
.L_41:
        /*0008*/ 	.byte	0x04, 0x17
        /*000a*/ 	.short	(.L_43 - .L_42)
.L_42:
        /*000c*/ 	.word	0x00000000
        /*0010*/ 	.short	0x0005
        /*0012*/ 	.short	0x0020
        /*0014*/ 	.byte	0x00, 0xf5, 0x21, 0x00


	//----- nvinfo : EIATTR_KPARAM_INFO
	.align		4
.L_43:
        /*0018*/ 	.byte	0x04, 0x17
        /*001a*/ 	.short	(.L_45 - .L_44)
.L_44:
        /*001c*/ 	.word	0x00000000
        /*0020*/ 	.short	0x0004
        /*0022*/ 	.short	0x0018
        /*0024*/ 	.byte	0x00, 0xf5, 0x21, 0x00


	//----- nvinfo : EIATTR_KPARAM_INFO
	.align		4
.L_45:
        /*0028*/ 	.byte	0x04, 0x17
        /*002a*/ 	.short	(.L_47 - .L_46)
.L_46:
        /*002c*/ 	.word	0x00000000
        /*0030*/ 	.short	0x0003
        /*0032*/ 	.short	0x0010
        /*0034*/ 	.byte	0x00, 0xf5, 0x21, 0x00


	//----- nvinfo : EIATTR_KPARAM_INFO
	.align		4
.L_47:
        /*0038*/ 	.byte	0x04, 0x17
        /*003a*/ 	.short	(.L_49 - .L_48)
.L_48:
        /*003c*/ 	.word	0x00000000
        /*0040*/ 	.short	0x0002
        /*0042*/ 	.short	0x0008
        /*0044*/ 	.byte	0x00, 0xf0, 0x11, 0x00


	//----- nvinfo : EIATTR_KPARAM_INFO
	.align		4
.L_49:
        /*0048*/ 	.byte	0x04, 0x17
        /*004a*/ 	.short	(.L_51 - .L_50)
.L_50:
        /*004c*/ 	.word	0x00000000
        /*0050*/ 	.short	0x0001
        /*0052*/ 	.short	0x0004
        /*0054*/ 	.byte	0x00, 0xf0, 0x11, 0x00


	//----- nvinfo : EIATTR_KPARAM_INFO
	.align		4
.L_51:
        /*0058*/ 	.byte	0x04, 0x17
        /*005a*/ 	.short	(.L_53 - .L_52)
.L_52:
        /*005c*/ 	.word	0x00000000
        /*0060*/ 	.short	0x0000
        /*0062*/ 	.short	0x0000
        /*0064*/ 	.byte	0x00, 0xf0, 0x11, 0x00


	//----- nvinfo : EIATTR_SPARSE_MMA_MASK
	.align		4
.L_53:
        /*0068*/ 	.byte	0x03, 0x50
        /*006a*/ 	.short	0x0000


	//----- nvinfo : EIATTR_MAXREG_COUNT
	.align		4
        /*006c*/ 	.byte	0x03, 0x1b
        /*006e*/ 	.short	0x00ff


	//----- nvinfo : EIATTR_MERCURY_ISA_VERSION
	.align		4
        /*0070*/ 	.byte	0x03, 0x5f
        /*0072*/ 	.short	0x0101


	//----- nvinfo : EIATTR_VRC_CTA_INIT_COUNT
	.align		4
        /*0074*/ 	.byte	0x02, 0x4a
	.zero		1
	.zero		1


	//----- nvinfo : EIATTR_EXIT_INSTR_OFFSETS
	.align		4
        /*0078*/ 	.byte	0x04, 0x1c
        /*007a*/ 	.short	(.L_55 - .L_54)


	//   ....[0]....
.L_54:
        /*007c*/ 	.word	0x000000d0


	//   ....[1]....
        /*0080*/ 	.word	0x00000850


	//----- nvinfo : EIATTR_CBANK_PARAM_SIZE
	.align		4
.L_55:
        /*0084*/ 	.byte	0x03, 0x19
        /*0086*/ 	.short	0x0028


	//----- nvinfo : EIATTR_PARAM_CBANK
	.align		4
        /*0088*/ 	.byte	0x04, 0x0a
        /*008a*/ 	.short	(.L_57 - .L_56)
	.align		4
.L_56:
        /*008c*/ 	.word	index@(.nv.constant0._Z23matrixMultiplicationGPUiiiPiS_S_)
        /*0090*/ 	.short	0x0380
        /*0092*/ 	.short	0x0028


	//----- nvinfo : EIATTR_SW_WAR
	.align		4
.L_57:
        /*0094*/ 	.byte	0x04, 0x36
        /*0096*/ 	.short	(.L_59 - .L_58)
.L_58:
        /*0098*/ 	.word	0x00000008
.L_59:


//--------------------- .nv.info._Z20matrixSubtractionGPUiiPiS_S_ --------------------------
	.section	.nv.info._Z20matrixSubtractionGPUiiPiS_S_,"",@"SHT_CUDA_INFO"
	.sectionflags	@""
	.align	4


	//----- nvinfo : EIATTR_CUDA_API_VERSION
	.align		4
        /*0000*/ 	.byte	0x04, 0x37
        /*0002*/ 	.short	(.L_61 - .L_60)
.L_60:
        /*0004*/ 	.word	0x00000082


	//----- nvinfo : EIATTR_KPARAM_INFO
	.align		4
.L_61:
        /*0008*/ 	.byte	0x04, 0x17
        /*000a*/ 	.short	(.L_63 - .L_62)
.L_62:
        /*000c*/ 	.word	0x00000000
        /*0010*/ 	.short	0x0004
        /*0012*/ 	.short	0x0018
        /*0014*/ 	.byte	0x00, 0xf5, 0x21, 0x00


	//----- nvinfo : EIATTR_KPARAM_INFO
	.align		4
.L_63:
        /*0018*/ 	.byte	0x04, 0x17
        /*001a*/ 	.short	(.L_65 - .L_64)
.L_64:
        /*001c*/ 	.word	0x00000000
        /*0020*/ 	.short	0x0003
        /*0022*/ 	.short	0x0010
        /*0024*/ 	.byte	0x00, 0xf5, 0x21, 0x00


	//----- nvinfo : EIATTR_KPARAM_INFO
	.align		4
.L_65:
        /*0028*/ 	.byte	0x04, 0x17
        /*002a*/ 	.short	(.L_67 - .L_66)
.L_66:
        /*002c*/ 	.word	0x00000000
        /*0030*/ 	.short	0x0002
        /*0032*/ 	.short	0x0008
        /*0034*/ 	.byte	0x00, 0xf5, 0x21, 0x00


	//----- nvinfo : EIATTR_KPARAM_INFO
	.align		4
.L_67:
        /*0038*/ 	.byte	0x04, 0x17
        /*003a*/ 	.short	(.L_69 - .L_68)
.L_68:
        /*003c*/ 	.word	0x00000000
        /*0040*/ 	.short	0x0001
        /*0042*/ 	.short	0x0004
        /*0044*/ 	.byte	0x00, 0xf0, 0x11, 0x00


	//----- nvinfo : EIATTR_KPARAM_INFO
	.align		4
.L_69:
        /*0048*/ 	.byte	0x04, 0x17
        /*004a*/ 	.short	(.L_71 - .L_70)
.L_70:
        /*004c*/ 	.word	0x00000000
        /*0050*/ 	.short	0x0000
        /*0052*/ 	.short	0x0000
        /*0054*/ 	.byte	0x00, 0xf0, 0x11, 0x00


	//----- nvinfo : EIATTR_SPARSE_MMA_MASK
	.align		4
.L_71:
        /*0058*/ 	.byte	0x03, 0x50
        /*005a*/ 	.short	0x0000


	//----- nvinfo : EIATTR_MAXREG_COUNT
	.align		4
        /*005c*/ 	.byte	0x03, 0x1b
        /*005e*/ 	.short	0x00ff


	//----- nvinfo : EIATTR_MERCURY_ISA_VERSION
	.align		4
        /*0060*/ 	.byte	0x03, 0x5f
        /*0062*/ 	.short	0x0101


	//----- nvinfo : EIATTR_VRC_CTA_INIT_COUNT
	.align		4
        /*0064*/ 	.byte	0x02, 0x4a
	.zero		1
	.zero		1


	//----- nvinfo : EIATTR_EXIT_INSTR_OFFSETS
	.align		4
        /*0068*/ 	.byte	0x04, 0x1c
        /*006a*/ 	.short	(.L_73 - .L_72)


	//   ....[0]....
.L_72:
        /*006c*/ 	.word	0x000000c0


	//   ....[1]....
        /*0070*/ 	.word	0x00000190


	//----- nvinfo : EIATTR_CBANK_PARAM_SIZE
	.align		4
.L_73:
        /*0074*/ 	.byte	0x03, 0x19
        /*0076*/ 	.short	0x0020


	//----- nvinfo : EIATTR_PARAM_CBANK
	.align		4
        /*0078*/ 	.byte	0x04, 0x0a
        /*007a*/ 	.short	(.L_75 - .L_74)
	.align		4
.L_74:
        /*007c*/ 	.word	index@(.nv.constant0._Z20matrixSubtractionGPUiiPiS_S_)
        /*0080*/ 	.short	0x0380
        /*0082*/ 	.short	0x0020


	//----- nvinfo : EIATTR_SW_WAR
	.align		4
.L_75:
        /*0084*/ 	.byte	0x04, 0x36
        /*0086*/ 	.short	(.L_77 - .L_76)
.L_76:
        /*0088*/ 	.word	0x00000008
.L_77:


//--------------------- .nv.info._Z17matrixAdditionGPUiiPiS_S_ --------------------------
	.section	.nv.info._Z17matrixAdditionGPUiiPiS_S_,"",@"SHT_CUDA_INFO"
	.sectionflags	@""
	.align	4


	//----- nvinfo : EIATTR_CUDA_API_VERSION
	.align		4
        /*0000*/ 	.byte	0x04, 0x37
        /*0002*/ 	.short	(.L_79 - .L_78)
.L_78:
        /*0004*/ 	.word	0x00000082


	//----- nvinfo : EIATTR_KPARAM_INFO
	.align		4
.L_79:
        /*0008*/ 	.byte	0x04, 0x17
        /*000a*/ 	.short	(.L_81 - .L_80)
.L_80:
        /*000c*/ 	.word	0x00000000
        /*0010*/ 	.short	0x0004
        /*0012*/ 	.short	0x0018
        /*0014*/ 	.byte	0x00, 0xf5, 0x21, 0x00


	//----- nvinfo : EIATTR_KPARAM_INFO
	.align		4
.L_81:
        /*0018*/ 	.byte	0x04, 0x17
        /*001a*/ 	.short	(.L_83 - .L_82)
.L_82:
        /*001c*/ 	.word	0x00000000
        /*0020*/ 	.short	0x0003
        /*0022*/ 	.short	0x0010
        /*0024*/ 	.byte	0x00, 0xf5, 0x21, 0x00


	//----- nvinfo : EIATTR_KPARAM_INFO
	.align		4
.L_83:
        /*0028*/ 	.byte	0x04, 0x17
        /*002a*/ 	.short	(.L_85 - .L_84)
.L_84:
        /*002c*/ 	.word	0x00000000
        /*0030*/ 	.short	0x0002
        /*0032*/ 	.short	0x0008
        /*0034*/ 	.byte	0x00, 0xf5, 0x21, 0x00


	//----- nvinfo : EIATTR_KPARAM_INFO
	.align		4
.L_85:
        /*0038*/ 	.byte	0x04, 0x17
        /*003a*/ 	.short	(.L_87 - .L_86)
.L_86:
        /*003c*/ 	.word	0x00000000
        /*0040*/ 	.short	0x0001
        /*0042*/ 	.short	0x0004
        /*0044*/ 	.byte	0x00, 0xf0, 0x11, 0x00


	//----- nvinfo : EIATTR_KPARAM_INFO
	.align		4
.L_87:
        /*0048*/ 	.byte	0x04, 0x17
        /*004a*/ 	.short	(.L_89 - .L_88)
.L_88:
        /*004c*/ 	.word	0x00000000
        /*0050*/ 	.short	0x0000
        /*0052*/ 	.short	0x0000
        /*0054*/ 	.byte	0x00, 0xf0, 0x11, 0x00


	//----- nvinfo : EIATTR_SPARSE_MMA_MASK
	.align		4
.L_89:
        /*0058*/ 	.byte	0x03, 0x50
        /*005a*/ 	.short	0x0000


	//----- nvinfo : EIATTR_MAXREG_COUNT
	.align		4
        /*005c*/ 	.byte	0x03, 0x1b
        /*005e*/ 	.short	0x00ff


	//----- nvinfo : EIATTR_MERCURY_ISA_VERSION
	.align		4
        /*0060*/ 	.byte	0x03, 0x5f
        /*0062*/ 	.short	0x0101


	//----- nvinfo : EIATTR_VRC_CTA_INIT_COUNT
	.align		4
        /*0064*/ 	.byte	0x02, 0x4a
	.zero		1
	.zero		1


	//----- nvinfo : EIATTR_EXIT_INSTR_OFFSETS
	.align		4
        /*0068*/ 	.byte	0x04, 0x1c
        /*006a*/ 	.short	(.L_91 - .L_90)


	//   ....[0]....
.L_90:
        /*006c*/ 	.word	0x000000c0


	//   ....[1]....
        /*0070*/ 	.word	0x00000190


	//----- nvinfo : EIATTR_CBANK_PARAM_SIZE
	.align		4
.L_91:
        /*0074*/ 	.byte	0x03, 0x19
        /*0076*/ 	.short	0x0020


	//----- nvinfo : EIATTR_PARAM_CBANK
	.align		4
        /*0078*/ 	.byte	0x04, 0x0a
        /*007a*/ 	.short	(.L_93 - .L_92)
	.align		4
.L_92:
        /*007c*/ 	.word	index@(.nv.constant0._Z17matrixAdditionGPUiiPiS_S_)
        /*0080*/ 	.short	0x0380
        /*0082*/ 	.short	0x0020


	//----- nvinfo : EIATTR_SW_WAR
	.align		4
.L_93:
        /*0084*/ 	.byte	0x04, 0x36
        /*0086*/ 	.short	(.L_95 - .L_94)
.L_94:
        /*0088*/ 	.word	0x00000008
.L_95:


//--------------------- .nv.callgraph             --------------------------
	.section	.nv.callgraph,"",@"SHT_CUDA_CALLGRAPH"
	.align	4
	.sectionentsize	8
	.align		4
        /*0000*/ 	.word	0x00000000
	.align		4
        /*0004*/ 	.word	0xffffffff
	.align		4
        /*0008*/ 	.word	0x00000000
	.align		4
        /*000c*/ 	.word	0xfffffffe
	.align		4
        /*0010*/ 	.word	0x00000000
	.align		4
        /*0014*/ 	.word	0xfffffffd
	.align		4
        /*0018*/ 	.word	0x00000000
	.align		4
        /*001c*/ 	.word	0xfffffffc


//--------------------- .text._Z18matrixTransposeGPUiiPiS_ --------------------------
	.section	.text._Z18matrixTransposeGPUiiPiS_,"ax",@progbits
	.align	128
        .global         _Z18matrixTransposeGPUiiPiS_
        .type           _Z18matrixTransposeGPUiiPiS_,@function
        .size           _Z18matrixTransposeGPUiiPiS_,(.L_x_8 - _Z18matrixTransposeGPUiiPiS_)
        .other          _Z18matrixTransposeGPUiiPiS_,@"STO_CUDA_ENTRY STV_DEFAULT"
_Z18matrixTransposeGPUiiPiS_:
.text._Z18matrixTransposeGPUiiPiS_:
[----:B------:R-:W-:Y:S01]  /*0000*/  LDC R1, c[0x0][0x37c] ;  /* 0x0000df00ff017b82 */ /* 0x000fe20000000800 */
[----:B------:R-:W0:Y:S07]  /*0010*/  S2R R2, SR_TID.Y ;  /* 0x0000000000027919 */ /* 0x000e2e0000002200 */
[----:B------:R-:W1:Y:S01]  /*0020*/  LDC R0, c[0x0][0x360] ;  /* 0x0000d800ff007b82 */ /* 0x000e620000000800 */
[----:B------:R-:W2:Y:S01]  /*0030*/  LDCU.64 UR6, c[0x0][0x380] ;  /* 0x00007000ff0677ac */ /* 0x000ea20008000a00 */
[----:B------:R-:W1:Y:S06]  /*0040*/  S2R R3, SR_TID.X ;  /* 0x0000000000037919 */ /* 0x000e6c0000002100 */
[----:B------:R-:W0:Y:S08]  /*0050*/  S2UR UR5, SR_CTAID.Y ;  /* 0x00000000000579c3 */ /* 0x000e300000002600 */
[----:B------:R-:W0:Y:S08]  /*0060*/  LDC R7, c[0x0][0x364] ;  /* 0x0000d900ff077b82 */ /* 0x000e300000000800 */
[----:B------:R-:W1:Y:S01]  /*0070*/  S2UR UR4, SR_CTAID.X ;  /* 0x00000000000479c3 */ /* 0x000e620000002500 */
[----:B0-----:R-:W-:-:S05]  /*0080*/  IMAD R7, R7, UR5, R2 ;  /* 0x0000000507077c24 */ /* 0x001fca000f8e0202 */
[----:B--2---:R-:W-:Y:S01]  /*0090*/  ISETP.GE.AND P0, PT, R7, UR7, PT ;  /* 0x0000000707007c0c */ /* 0x004fe2000bf06270 */
[----:B-1----:R-:W-:-:S05]  /*00a0*/  IMAD R0, R0, UR4, R3 ;  /* 0x0000000400007c24 */ /* 0x002fca000f8e0203 */
[----:B------:R-:W-:-:S13]  /*00b0*/  ISETP.GE.OR P0, PT, R0, UR6, P0 ;  /* 0x0000000600007c0c */ /* 0x000fda0008706670 */
[----:B------:R-:W-:Y:S05]  /*00c0*/  @P0 EXIT ;  /* 0x000000000000094d */ /* 0x000fea0003800000 */
[----:B------:R-:W0:Y:S01]  /*00d0*/  LDC.64 R2, c[0x0][0x388] ;  /* 0x0000e200ff027b82 */ /* 0x000e220000000a00 */
[----:B------:R-:W1:Y:S01]  /*00e0*/  LDCU.64 UR4, c[0x0][0x358] ;  /* 0x00006b00ff0477ac */ /* 0x000e620008000a00 */
[----:B------:R-:W-:-:S04]  /*00f0*/  IMAD R5, R0, UR7, R7 ;  /* 0x0000000700057c24 */ /* 0x000fc8000f8e0207 */
[----:B0-----:R-:W-:Y:S02]  /*0100*/  IMAD.WIDE R2, R5, 0x4, R2 ;  /* 0x0000000405027825 */ /* 0x001fe400078e0202 */
[----:B------:R-:W0:Y:S04]  /*0110*/  LDC.64 R4, c[0x0][0x390] ;  /* 0x0000e400ff047b82 */ /* 0x000e280000000a00 */
[----:B-1----:R-:W2:Y:S01]  /*0120*/  LDG.E R3, desc[UR4][R2.64] ;  /* 0x0000000402037981 */ /* 0x002ea2000c1e1900 */
[----:B------:R-:W-:-:S04]  /*0130*/  IMAD R7, R7, UR6, R0 ;  /* 0x0000000607077c24 */ /* 0x000fc8000f8e0200 */
[----:B0-----:R-:W-:-:S05]  /*0140*/  IMAD.WIDE R4, R7, 0x4, R4 ;  /* 0x0000000407047825 */ /* 0x001fca00078e0204 */
[----:B--2---:R-:W-:Y:S01]  /*0150*/  STG.E desc[UR4][R4.64], R3 ;  /* 0x0000000304007986 */ /* 0x004fe2000c101904 */
[----:B------:R-:W-:Y:S05]  /*0160*/  EXIT ;  /* 0x000000000000794d */ /* 0x000fea0003800000 */
.L_x_0:
[----:B------:R-:W-:-:S00]  /*0170*/  BRA `(.L_x_0) ;  /* 0xfffffffc00fc7947 */ /* 0x000fc0000383ffff */
[----:B------:R-:W-:-:S00]  /*0180*/  NOP ;  /* 0x0000000000007918 */ /* 0x000fc00000000000 */
[----:B------:R-:W-:-:S00]  /*0190*/  NOP ;  /* 0x0000000000007918 */ /* 0x000fc00000000000 */
[----:B------:R-:W-:-:S00]  /*01a0*/  NOP ;  /* 0x0000000000007918 */ /* 0x000fc00000000000 */
[----:B------:R-:W-:-:S00]  /*01b0*/  NOP ;  /* 0x0000000000007918 */ /* 0x000fc00000000000 */
[----:B------:R-:W-:-:S00]  /*01c0*/  NOP ;  /* 0x0000000000007918 */ /* 0x000fc00000000000 */
[----:B------:R-:W-:-:S00]  /*01d0*/  NOP ;  /* 0x0000000000007918 */ /* 0x000fc00000000000 */
[----:B------:R-:W-:-:S00]  /*01e0*/  NOP ;  /* 0x0000000000007918 */ /* 0x000fc00000000000 */
[----:B------:R-:W-:-:S00]  /*01f0*/  NOP ;  /* 0x0000000000007918 */ /* 0x000fc00000000000 */
.L_x_8:


//--------------------- .text._Z23matrixMultiplicationGPUiiiPiS_S_ --------------------------
	.section	.text._Z23matrixMultiplicationGPUiiiPiS_S_,"ax",@progbits
	.align	128
        .global         _Z23matrixMultiplicationGPUiiiPiS_S_
        .type           _Z23matrixMultiplicationGPUiiiPiS_S_,@function
        .size           _Z23matrixMultiplicationGPUiiiPiS_S_,(.L_x_9 - _Z23matrixMultiplicationGPUiiiPiS_S_)
        .other          _Z23matrixMultiplicationGPUiiiPiS_S_,@"STO_CUDA_ENTRY STV_DEFAULT"
_Z23matrixMultiplicationGPUiiiPiS_S_:
.text._Z23matrixMultiplicationGPUiiiPiS_S_:
[----:B------:R-:W-:Y:S01]  /*0000*/  LDC R1, c[0x0][0x37c] ;  /* 0x0000df00ff017b82 */ /* 0x000fe20000000800 */
[----:B------:R-:W0:Y:S07]  /*0010*/  S2R R5, SR_TID.Y ;  /* 0x0000000000057919 */ /* 0x000e2e0000002200 */
[----:B------:R-:W1:Y:S01]  /*0020*/  LDC R14, c[0x0][0x360] ;  /* 0x0000d800ff0e7b82 */ /* 0x000e620000000800 */
[----:B------:R-:W2:Y:S01]  /*0030*/  LDCU UR6, c[0x0][0x380] ;  /* 0x00007000ff0677ac */ /* 0x000ea20008000800 */
[----:B------:R-:W1:Y:S06]  /*0040*/  S2R R3, SR_TID.X ;  /* 0x0000000000037919 */ /* 0x000e6c0000002100 */
[----:B------:R-:W0:Y:S08]  /*0050*/  S2UR UR5, SR_CTAID.Y ;  /* 0x00000000000579c3 */ /* 0x000e300000002600 */
[----:B------:R-:W0:Y:S08]  /*0060*/  LDC R0, c[0x0][0x364] ;  /* 0x0000d900ff007b82 */ /* 0x000e300000000800 */
[----:B------:R-:W1:Y:S08]  /*0070*/  S2UR UR4, SR_CTAID.X ;  /* 0x00000000000479c3 */ /* 0x000e700000002500 */
[----:B------:R-:W3:Y:S01]  /*0080*/  LDC R15, c[0x0][0x388] ;  /* 0x0000e200ff0f7b82 */ /* 0x000ee20000000800 */
[----:B0-----:R-:W-:-:S02]  /*0090*/  IMAD R0, R0, UR5, R5 ;  /* 0x0000000500007c24 */ /* 0x001fc4000f8e0205 */
[----:B-1----:R-:W-:-:S03]  /*00a0*/  IMAD R14, R14, UR4, R3 ;  /* 0x000000040e0e7c24 */ /* 0x002fc6000f8e0203 */
[----:B---3--:R-:W-:-:S04]  /*00b0*/  ISETP.GE.AND P0, PT, R0, R15, PT ;  /* 0x0000000f0000720c */ /* 0x008fc80003f06270 */
[----:B--2---:R-:W-:-:S13]  /*00c0*/  ISETP.GE.OR P0, PT, R14, UR6, P0 ;  /* 0x000000060e007c0c */ /* 0x004fda0008706670 */
[----:B------:R-:W-:Y:S05]  /*00d0*/  @P0 EXIT ;  /* 0x000000000000094d */ /* 0x000fea0003800000 */
[----:B------:R-:W0:Y:S01]  /*00e0*/  LDC R17, c[0x0][0x384] ;  /* 0x0000e100ff117b82 */ /* 0x000e220000000800 */
[----:B------:R-:W1:Y:S01]  /*00f0*/  LDCU.64 UR6, c[0x0][0x358] ;  /* 0x00006b00ff0677ac */ /* 0x000e620008000a00 */
[----:B------:R-:W-:Y:S01]  /*0100*/  HFMA2 R25, -RZ, RZ, 0, 0 ;  /* 0x00000000ff197431 */ /* 0x000fe200000001ff */
[----:B0-----:R-:W-:-:S13]  /*0110*/  ISETP.GE.AND P0, PT, R17, 0x1, PT ;  /* 0x000000011100780c */ /* 0x001fda0003f06270 */
[----:B-1----:R-:W-:Y:S05]  /*0120*/  @!P0 BRA `(.L_x_1) ;  /* 0x0000000400b88947 */ /* 0x002fea0003800000 */
[C---:B------:R-:W-:Y:S01]  /*0130*/  ISETP.GE.U32.AND P1, PT, R17.reuse, 0x8, PT ;  /* 0x000000081100780c */ /* 0x040fe20003f26070 */
[----:B------:R-:W-:Y:S01]  /*0140*/  IMAD R18, R14, R17, RZ ;  /* 0x000000110e127224 */ /* 0x000fe200078e02ff */
[----:B------:R-:W-:Y:S02]  /*0150*/  LOP3.LUT R26, R17, 0x7, RZ, 0xc0, !PT ;  /* 0x00000007111a7812 */ /* 0x000fe400078ec0ff */
[----:B------:R-:W-:Y:S02]  /*0160*/  MOV R19, RZ ;  /* 0x000000ff00137202 */ /* 0x000fe40000000f00 */
[----:B------:R-:W-:Y:S02]  /*0170*/  ISETP.NE.AND P0, PT, R26, RZ, PT ;  /* 0x000000ff1a00720c */ /* 0x000fe40003f05270 */
[----:B------:R-:W-:-:S05]  /*0180*/  MOV R25, RZ ;  /* 0x000000ff00197202 */ /* 0x000fca0000000f00 */
[----:B------:R-:W-:Y:S06]  /*0190*/  @!P1 BRA `(.L_x_2) ;  /* 0x0000000000c49947 */ /* 0x000fec0003800000 */
[----:B------:R-:W0:Y:S01]  /*01a0*/  LDCU.64 UR4, c[0x0][0x390] ;  /* 0x00007200ff0477ac */ /* 0x000e220008000a00 */
[----:B------:R-:W-:Y:S02]  /*01b0*/  LOP3.LUT R19, R17, 0x7ffffff8, RZ, 0xc0, !PT ;  /* 0x7ffffff811137812 */ /* 0x000fe400078ec0ff */
[----:B------:R-:W-:Y:S02]  /*01c0*/  MOV R25, RZ ;  /* 0x000000ff00197202 */ /* 0x000fe40000000f00 */
[----:B------:R-:W-:Y:S02]  /*01d0*/  MOV R16, R18 ;  /* 0x0000001200107202 */ /* 0x000fe40000000f00 */
[----:B------:R-:W-:Y:S02]  /*01e0*/  MOV R22, R0 ;  /* 0x0000000000167202 */ /* 0x000fe40000000f00 */
[----:B------:R-:W-:Y:S01]  /*01f0*/  IADD3 R20, PT, PT, -R19, RZ, RZ ;  /* 0x000000ff13147210 */ /* 0x000fe20007ffe1ff */
[----:B0-----:R-:W-:-:S04]  /*0200*/  UIADD3 UR4, UP0, UPT, UR4, 0x10, URZ ;  /* 0x0000001004047890 */ /* 0x001fc8000ff1e0ff */
[----:B------:R-:W-:-:S12]  /*0210*/  UIADD3.X UR5, UPT, UPT, URZ, UR5, URZ, UP0, !UPT ;  /* 0x00000005ff057290 */ /* 0x000fd800087fe4ff */
.L_x_3:
[----:B------:R-:W0:Y:S01]  /*0220*/  LDC.64 R12, c[0x0][0x398] ;  /* 0x0000e600ff0c7b82 */ /* 0x000e220000000a00 */
[----:B------:R-:W-:Y:S02]  /*0230*/  MOV R2, UR4 ;  /* 0x0000000400027c02 */ /* 0x000fe40008000f00 */
[----:B------:R-:W-:-:S03]  /*0240*/  MOV R3, UR5 ;  /* 0x0000000500037c02 */ /* 0x000fc60008000f00 */
[----:B------:R-:W-:-:S05]  /*0250*/  IMAD.WIDE R2, R16, 0x4, R2 ;  /* 0x0000000410027825 */ /* 0x000fca00078e0202 */
[----:B------:R-:W2:Y:S04]  /*0260*/  LDG.E R21, desc[UR6][R2.64+-0x10] ;  /* 0xfffff00602157981 */ /* 0x000ea8000c1e1900 */
[----:B------:R-:W3:Y:S04]  /*0270*/  LDG.E R23, desc[UR6][R2.64+-0xc] ;  /* 0xfffff40602177981 */ /* 0x000ee8000c1e1900 */
[----:B------:R-:W4:Y:S01]  /*0280*/  LDG.E R28, desc[UR6][R2.64+-0x8] ;  /* 0xfffff806021c7981 */ /* 0x000f22000c1e1900 */
[----:B0-----:R-:W-:-:S05]  /*0290*/  IMAD.WIDE R12, R22, 0x4, R12 ;  /* 0x00000004160c7825 */ /* 0x001fca00078e020c */
[----:B------:R0:W2:Y:S01]  /*02a0*/  LDG.E R24, desc[UR6][R12.64] ;  /* 0x000000060c187981 */ /* 0x0000a2000c1e1900 */
[----:B------:R-:W-:-:S04]  /*02b0*/  IMAD.WIDE R10, R15, 0x4, R12 ;  /* 0x000000040f0a7825 */ /* 0x000fc800078e020c */
[C---:B------:R-:W-:Y:S02]  /*02c0*/  IMAD.WIDE R4, R15.reuse, 0x4, R10 ;  /* 0x000000040f047825 */ /* 0x040fe400078e020a */
[----:B------:R-:W3:Y:S02]  /*02d0*/  LDG.E R10, desc[UR6][R10.64] ;  /* 0x000000060a0a7981 */ /* 0x000ee4000c1e1900 */
[C---:B------:R-:W-:Y:S02]  /*02e0*/  IMAD.WIDE R6, R15.reuse, 0x4, R4 ;  /* 0x000000040f067825 */ /* 0x040fe400078e0204 */
[----:B------:R1:W4:Y:S02]  /*02f0*/  LDG.E R27, desc[UR6][R4.64] ;  /* 0x00000006041b7981 */ /* 0x000324000c1e1900 */
[C---:B------:R-:W-:Y:S02]  /*0300*/  IMAD.WIDE R8, R15.reuse, 0x4, R6 ;  /* 0x000000040f087825 */ /* 0x040fe400078e0206 */
[----:B------:R-:W5:Y:S02]  /*0310*/  LDG.E R6, desc[UR6][R6.64] ;  /* 0x0000000606067981 */ /* 0x000f64000c1e1900 */
[----:B0-----:R-:W-:-:S02]  /*0320*/  IMAD.WIDE R12, R15, 0x4, R8 ;  /* 0x000000040f0c7825 */ /* 0x001fc400078e0208 */
[----:B------:R-:W5:Y:S04]  /*0330*/  LDG.E R29, desc[UR6][R8.64] ;  /* 0x00000006081d7981 */ /* 0x000f68000c1e1900 */
[----:B------:R-:W5:Y:S04]  /*0340*/  LDG.E R11, desc[UR6][R12.64] ;  /* 0x000000060c0b7981 */ /* 0x000f68000c1e1900 */
[----:B------:R-:W5:Y:S04]  /*0350*/  LDG.E R7, desc[UR6][R2.64+-0x4] ;  /* 0xfffffc0602077981 */ /* 0x000f68000c1e1900 */
[----:B------:R-:W5:Y:S04]  /*0360*/  LDG.E R8, desc[UR6][R2.64] ;  /* 0x0000000602087981 */ /* 0x000f68000c1e1900 */
[----:B------:R-:W5:Y:S01]  /*0370*/  LDG.E R9, desc[UR6][R2.64+0x8] ;  /* 0x0000080602097981 */ /* 0x000f62000c1e1900 */
[----:B--2---:R-:W-:-:S02]  /*0380*/  IMAD R21, R21, R24, R25 ;  /* 0x0000001815157224 */ /* 0x004fc400078e0219 */
[C---:B------:R-:W-:Y:S02]  /*0390*/  IMAD.WIDE R24, R15.reuse, 0x4, R12 ;  /* 0x000000040f187825 */ /* 0x040fe400078e020c */
[----:B------:R-:W2:Y:S02]  /*03a0*/  LDG.E R12, desc[UR6][R2.64+0x4] ;  /* 0x00000406020c7981 */ /* 0x000ea4000c1e1900 */
[----:B-1----:R-:W-:Y:S02]  /*03b0*/  IMAD.WIDE R4, R15, 0x4, R24 ;  /* 0x000000040f047825 */ /* 0x002fe400078e0218 */
[----:B------:R0:W2:Y:S04]  /*03c0*/  LDG.E R13, desc[UR6][R2.64+0xc] ;  /* 0x00000c06020d7981 */ /* 0x0000a8000c1e1900 */
[----:B------:R-:W2:Y:S04]  /*03d0*/  LDG.E R4, desc[UR6][R4.64] ;  /* 0x0000000604047981 */ /* 0x000ea8000c1e1900 */
[----:B------:R-:W0:Y:S01]  /*03e0*/  LDG.E R2, desc[UR6][R24.64] ;  /* 0x0000000618027981 */ /* 0x000e22000c1e1900 */
[----:B---3--:R-:W-:Y:S01]  /*03f0*/  IMAD R10, R23, R10, R21 ;  /* 0x0000000a170a7224 */ /* 0x008fe200078e0215 */
[----:B------:R-:W-:-:S03]  /*0400*/  IADD3 R20, PT, PT, R20, 0x8, RZ ;  /* 0x0000000814147810 */ /* 0x000fc60007ffe0ff */
[----:B----4-:R-:W-:Y:S01]  /*0410*/  IMAD R10, R28, R27, R10 ;  /* 0x0000001b1c0a7224 */ /* 0x010fe200078e020a */
[----:B------:R-:W-:-:S03]  /*0420*/  ISETP.NE.AND P1, PT, R20, RZ, PT ;  /* 0x000000ff1400720c */ /* 0x000fc60003f25270 */
[----:B-----5:R-:W-:-:S04]  /*0430*/  IMAD R6, R7, R6, R10 ;  /* 0x0000000607067224 */ /* 0x020fc800078e020a */
[----:B------:R-:W-:Y:S01]  /*0440*/  IMAD R6, R8, R29, R6 ;  /* 0x0000001d08067224 */ /* 0x000fe200078e0206 */
[----:B------:R-:W-:Y:S02]  /*0450*/  LEA R22, R15, R22, 0x3 ;  /* 0x000000160f167211 */ /* 0x000fe400078e18ff */
[----:B------:R-:W-:Y:S01]  /*0460*/  IADD3 R16, PT, PT, R16, 0x8, RZ ;  /* 0x0000000810107810 */ /* 0x000fe20007ffe0ff */
[----:B--2---:R-:W-:-:S04]  /*0470*/  IMAD R6, R12, R11, R6 ;  /* 0x0000000b0c067224 */ /* 0x004fc800078e0206 */
[----:B0-----:R-:W-:-:S04]  /*0480*/  IMAD R2, R9, R2, R6 ;  /* 0x0000000209027224 */ /* 0x001fc800078e0206 */
[----:B------:R-:W-:Y:S01]  /*0490*/  IMAD R25, R13, R4, R2 ;  /* 0x000000040d197224 */ /* 0x000fe200078e0202 */
[----:B------:R-:W-:Y:S06]  /*04a0*/  @P1 BRA `(.L_x_3) ;  /* 0xfffffffc005c1947 */ /* 0x000fec000383ffff */
.L_x_2:
[----:B------:R-:W-:Y:S05]  /*04b0*/  @!P0 BRA `(.L_x_1) ;  /* 0x0000000000d48947 */ /* 0x000fea0003800000 */
[----:B------:R-:W-:Y:S02]  /*04c0*/  ISETP.GE.U32.AND P0, PT, R26, 0x4, PT ;  /* 0x000000041a00780c */ /* 0x000fe40003f06070 */
[----:B------:R-:W-:-:S04]  /*04d0*/  LOP3.LUT R13, R17, 0x3, RZ, 0xc0, !PT ;  /* 0x00000003110d7812 */ /* 0x000fc800078ec0ff */
[----:B------:R-:W-:-:S07]  /*04e0*/  ISETP.NE.AND P1, PT, R13, RZ, PT ;  /* 0x000000ff0d00720c */ /* 0x000fce0003f25270 */
[----:B------:R-:W-:Y:S06]  /*04f0*/  @!P0 BRA `(.L_x_4) ;  /* 0x0000000000588947 */ /* 0x000fec0003800000 */
[----:B------:R-:W0:Y:S01]  /*0500*/  LDC.64 R8, c[0x0][0x398] ;  /* 0x0000e600ff087b82 */ /* 0x000e220000000a00 */
[----:B------:R-:W-:Y:S01]  /*0510*/  IMAD R7, R19, R15, R0 ;  /* 0x0000000f13077224 */ /* 0x000fe200078e0200 */
[----:B------:R-:W-:-:S06]  /*0520*/  IADD3 R5, PT, PT, R18, R19, RZ ;  /* 0x0000001312057210 */ /* 0x000fcc0007ffe0ff */
[----:B------:R-:W1:Y:S01]  /*0530*/  LDC.64 R2, c[0x0][0x390] ;  /* 0x0000e400ff027b82 */ /* 0x000e620000000a00 */
[----:B0-----:R-:W-:-:S04]  /*0540*/  IMAD.WIDE R8, R7, 0x4, R8 ;  /* 0x0000000407087825 */ /* 0x001fc800078e0208 */
[----:B------:R-:W-:Y:S02]  /*0550*/  IMAD.WIDE R10, R15, 0x4, R8 ;  /* 0x000000040f0a7825 */ /* 0x000fe400078e0208 */
[----:B------:R-:W2:Y:S02]  /*0560*/  LDG.E R8, desc[UR6][R8.64] ;  /* 0x0000000608087981 */ /* 0x000ea4000c1e1900 */
[----:B-1----:R-:W-:-:S04]  /*0570*/  IMAD.WIDE R2, R5, 0x4, R2 ;  /* 0x0000000405027825 */ /* 0x002fc800078e0202 */
[C---:B------:R-:W-:Y:S01]  /*0580*/  IMAD.WIDE R4, R15.reuse, 0x4, R10 ;  /* 0x000000040f047825 */ /* 0x040fe200078e020a */
[----:B------:R-:W2:Y:S04]  /*0590*/  LDG.E R12, desc[UR6][R2.64] ;  /* 0x00000006020c7981 */ /* 0x000ea8000c1e1900 */
[----:B------:R-:W3:Y:S01]  /*05a0*/  LDG.E R10, desc[UR6][R10.64] ;  /* 0x000000060a0a7981 */ /* 0x000ee2000c1e1900 */
[----:B------:R-:W-:-:S03]  /*05b0*/  IMAD.WIDE R6, R15, 0x4, R4 ;  /* 0x000000040f067825 */ /* 0x000fc600078e0204 */
[----:B------:R-:W3:Y:S04]  /*05c0*/  LDG.E R21, desc[UR6][R2.64+0x4] ;  /* 0x0000040602157981 */ /* 0x000ee8000c1e1900 */
[----:B------:R-:W4:Y:S04]  /*05d0*/  LDG.E R16, desc[UR6][R4.64] ;  /* 0x0000000604107981 */ /* 0x000f28000c1e1900 */
[----:B------:R-:W4:Y:S04]  /*05e0*/  LDG.E R23, desc[UR6][R2.64+0x8] ;  /* 0x0000080602177981 */ /* 0x000f28000c1e1900 */
[----:B------:R-:W5:Y:S04]  /*05f0*/  LDG.E R27, desc[UR6][R2.64+0xc] ;  /* 0x00000c06021b7981 */ /* 0x000f68000c1e1900 */
[----:B------:R-:W5:Y:S01]  /*0600*/  LDG.E R6, desc[UR6][R6.64] ;  /* 0x0000000606067981 */ /* 0x000f62000c1e1900 */
[----:B------:R-:W-:Y:S01]  /*0610*/  IADD3 R19, PT, PT, R19, 0x4, RZ ;  /* 0x0000000413137810 */ /* 0x000fe20007ffe0ff */
[----:B--2---:R-:W-:-:S04]  /*0620*/  IMAD R12, R12, R8, R25 ;  /* 0x000000080c0c7224 */ /* 0x004fc800078e0219 */
[----:B---3--:R-:W-:-:S04]  /*0630*/  IMAD R12, R21, R10, R12 ;  /* 0x0000000a150c7224 */ /* 0x008fc800078e020c */
[----:B----4-:R-:W-:-:S04]  /*0640*/  IMAD R12, R23, R16, R12 ;  /* 0x00000010170c7224 */ /* 0x010fc800078e020c */
[----:B-----5:R-:W-:-:S07]  /*0650*/  IMAD R25, R27, R6, R12 ;  /* 0x000000061b197224 */ /* 0x020fce00078e020c */
.L_x_4:
[----:B------:R-:W-:Y:S05]  /*0660*/  @!P1 BRA `(.L_x_1) ;  /* 0x0000000000689947 */ /* 0x000fea0003800000 */
[----:B------:R-:W0:Y:S01]  /*0670*/  LDC.64 R8, c[0x0][0x398] ;  /* 0x0000e600ff087b82 */ /* 0x000e220000000a00 */
[----:B------:R-:W-:Y:S02]  /*0680*/  ISETP.NE.AND P0, PT, R13, 0x1, PT ;  /* 0x000000010d00780c */ /* 0x000fe40003f05270 */
[----:B------:R-:W-:-:S04]  /*0690*/  LOP3.LUT R17, R17, 0x1, RZ, 0xc0, !PT ;  /* 0x0000000111117812 */ /* 0x000fc800078ec0ff */
[----:B------:R-:W-:Y:S01]  /*06a0*/  ISETP.NE.U32.AND P1, PT, R17, 0x1, PT ;  /* 0x000000011100780c */ /* 0x000fe20003f25070 */
[----:B------:R-:W1:Y:S06]  /*06b0*/  LDC.64 R6, c[0x0][0x390] ;  /* 0x0000e400ff067b82 */ /* 0x000e6c0000000a00 */
[C---:B------:R-:W-:Y:S01]  /*06c0*/  @P0 IMAD R13, R19.reuse, R15, R0 ;  /* 0x0000000f130d0224 */ /* 0x040fe200078e0200 */
[----:B------:R-:W-:Y:S01]  /*06d0*/  @P0 IADD3 R11, PT, PT, R18, R19, RZ ;  /* 0x00000013120b0210 */ /* 0x000fe20007ffe0ff */
[----:B------:R-:W2:Y:S01]  /*06e0*/  LDC.64 R4, c[0x0][0x390] ;  /* 0x0000e400ff047b82 */ /* 0x000ea20000000a00 */
[----:B------:R-:W-:-:S07]  /*06f0*/  @P0 IADD3 R19, PT, PT, R19, 0x2, RZ ;  /* 0x0000000213130810 */ /* 0x000fce0007ffe0ff */
[----:B------:R-:W3:Y:S01]  /*0700*/  LDC.64 R2, c[0x0][0x398] ;  /* 0x0000e600ff027b82 */ /* 0x000ee20000000a00 */
[----:B0-----:R-:W-:Y:S01]  /*0710*/  @P0 IMAD.WIDE R8, R13, 0x4, R8 ;  /* 0x000000040d080825 */ /* 0x001fe200078e0208 */
[----:B------:R-:W-:-:S03]  /*0720*/  @!P1 IADD3 R13, PT, PT, R18, R19, RZ ;  /* 0x00000013120d9210 */ /* 0x000fc60007ffe0ff */
[----:B------:R-:W-:Y:S01]  /*0730*/  @!P1 IMAD R19, R19, R15, R0 ;  /* 0x0000000f13139224 */ /* 0x000fe200078e0200 */
[----:B------:R-:W4:Y:S01]  /*0740*/  @P0 LDG.E R16, desc[UR6][R8.64] ;  /* 0x0000000608100981 */ /* 0x000f22000c1e1900 */
[----:B-1----:R-:W-:-:S04]  /*0750*/  @P0 IMAD.WIDE R6, R11, 0x4, R6 ;  /* 0x000000040b060825 */ /* 0x002fc800078e0206 */
[----:B------:R-:W-:Y:S01]  /*0760*/  @P0 IMAD.WIDE R10, R15, 0x4, R8 ;  /* 0x000000040f0a0825 */ /* 0x000fe200078e0208 */
[----:B------:R-:W4:Y:S03]  /*0770*/  @P0 LDG.E R12, desc[UR6][R6.64] ;  /* 0x00000006060c0981 */ /* 0x000f26000c1e1900 */
[----:B--2---:R-:W-:Y:S01]  /*0780*/  @!P1 IMAD.WIDE R4, R13, 0x4, R4 ;  /* 0x000000040d049825 */ /* 0x004fe200078e0204 */
[----:B------:R-:W2:Y:S04]  /*0790*/  @P0 LDG.E R17, desc[UR6][R6.64+0x4] ;  /* 0x0000040606110981 */ /* 0x000ea8000c1e1900 */
[----:B------:R-:W2:Y:S01]  /*07a0*/  @P0 LDG.E R10, desc[UR6][R10.64] ;  /* 0x000000060a0a0981 */ /* 0x000ea2000c1e1900 */
[----:B---3--:R-:W-:-:S03]  /*07b0*/  @!P1 IMAD.WIDE R2, R19, 0x4, R2 ;  /* 0x0000000413029825 */ /* 0x008fc600078e0202 */
[----:B------:R-:W3:Y:S04]  /*07c0*/  @!P1 LDG.E R4, desc[UR6][R4.64] ;  /* 0x0000000604049981 */ /* 0x000ee8000c1e1900 */
[----:B------:R-:W3:Y:S01]  /*07d0*/  @!P1 LDG.E R2, desc[UR6][R2.64] ;  /* 0x0000000602029981 */ /* 0x000ee2000c1e1900 */
[----:B----4-:R-:W-:-:S04]  /*07e0*/  @P0 IMAD R12, R12, R16, R25 ;  /* 0x000000100c0c0224 */ /* 0x010fc800078e0219 */
[----:B--2---:R-:W-:-:S04]  /*07f0*/  @P0 IMAD R25, R17, R10, R12 ;  /* 0x0000000a11190224 */ /* 0x004fc800078e020c */
[----:B---3--:R-:W-:-:S07]  /*0800*/  @!P1 IMAD R25, R4, R2, R25 ;  /* 0x0000000204199224 */ /* 0x008fce00078e0219 */
.L_x_1:
[----:B------:R-:W0:Y:S01]  /*0810*/  LDC.64 R2, c[0x0][0x3a0] ;  /* 0x0000e800ff027b82 */ /* 0x000e220000000a00 */
[----:B------:R-:W-:-:S04]  /*0820*/  IMAD R15, R14, R15, R0 ;  /* 0x0000000f0e0f7224 */ /* 0x000fc800078e0200 */
[----:B0-----:R-:W-:-:S05]  /*0830*/  IMAD.WIDE R2, R15, 0x4, R2 ;  /* 0x000000040f027825 */ /* 0x001fca00078e0202 */
[----:B------:R-:W-:Y:S01]  /*0840*/  STG.E desc[UR6][R2.64], R25 ;  /* 0x0000001902007986 */ /* 0x000fe2000c101906 */
[----:B------:R-:W-:Y:S05]  /*0850*/  EXIT ;  /* 0x000000000000794d */ /* 0x000fea0003800000 */
.L_x_5:
        /* <DEDUP_REMOVED lines=10> */
.L_x_9:


//--------------------- .text._Z20matrixSubtractionGPUiiPiS_S_ --------------------------
	.section	.text._Z20matrixSubtractionGPUiiPiS_S_,"ax",@progbits
	.align	128
        .global         _Z20matrixSubtractionGPUiiPiS_S_
        .type           _Z20matrixSubtractionGPUiiPiS_S_,@function
        .size           _Z20matrixSubtractionGPUiiPiS_S_,(.L_x_10 - _Z20matrixSubtractionGPUiiPiS_S_)
        .other          _Z20matrixSubtractionGPUiiPiS_S_,@"STO_CUDA_ENTRY STV_DEFAULT"
_Z20matrixSubtractionGPUiiPiS_S_:
.text._Z20matrixSubtractionGPUiiPiS_S_:
        /* <DEDUP_REMOVED lines=15> */
[----:B------:R-:W-:-:S06]  /*00f0*/  IMAD R9, R0, UR7, R7 ;  /* 0x0000000700097c24 */ /* 0x000fcc000f8e0207 */
[----:B------:R-:W2:Y:S08]  /*0100*/  LDC.64 R4, c[0x0][0x390] ;  /* 0x0000e400ff047b82 */ /* 0x000eb00000000a00 */
[----:B------:R-:W3:Y:S01]  /*0110*/  LDC.64 R6, c[0x0][0x398] ;  /* 0x0000e600ff067b82 */ /* 0x000ee20000000a00 */
[----:B0-----:R-:W-:-:S06]  /*0120*/  IMAD.WIDE R2, R9, 0x4, R2 ;  /* 0x0000000409027825 */ /* 0x001fcc00078e0202 */
[----:B-1----:R-:W4:Y:S01]  /*0130*/  LDG.E R2, desc[UR4][R2.64] ;  /* 0x0000000402027981 */ /* 0x002f22000c1e1900 */
[----:B--2---:R-:W-:-:S06]  /*0140*/  IMAD.WIDE R4, R9, 0x4, R4 ;  /* 0x0000000409047825 */ /* 0x004fcc00078e0204 */
[----:B------:R-:W4:Y:S01]  /*0150*/  LDG.E R5, desc[UR4][R4.64] ;  /* 0x0000000404057981 */ /* 0x000f22000c1e1900 */
[----:B---3--:R-:W-:Y:S01]  /*0160*/  IMAD.WIDE R6, R9, 0x4, R6 ;  /* 0x0000000409067825 */ /* 0x008fe200078e0206 */
[----:B----4-:R-:W-:-:S05]  /*0170*/  IADD3 R9, PT, PT, R2, -R5, RZ ;  /* 0x8000000502097210 */ /* 0x010fca0007ffe0ff */
[----:B------:R-:W-:Y:S01]  /*0180*/  STG.E desc[UR4][R6.64], R9 ;  /* 0x0000000906007986 */ /* 0x000fe2000c101904 */
[----:B------:R-:W-:Y:S05]  /*0190*/  EXIT ;  /* 0x000000000000794d */ /* 0x000fea0003800000 */
.L_x_6:
        /* <DEDUP_REMOVED lines=14> */
.L_x_10:


//--------------------- .text._Z17matrixAdditionGPUiiPiS_S_ --------------------------
	.section	.text._Z17matrixAdditionGPUiiPiS_S_,"ax",@progbits
	.align	128
        .global         _Z17matrixAdditionGPUiiPiS_S_
        .type           _Z17matrixAdditionGPUiiPiS_S_,@function
        .size           _Z17matrixAdditionGPUiiPiS_S_,(.L_x_11 - _Z17matrixAdditionGPUiiPiS_S_)
        .other          _Z17matrixAdditionGPUiiPiS_S_,@"STO_CUDA_ENTRY STV_DEFAULT"
_Z17matrixAdditionGPUiiPiS_S_:
.text._Z17matrixAdditionGPUiiPiS_S_:
        /* <DEDUP_REMOVED lines=23> */
[----:B----4-:R-:W-:-:S05]  /*0170*/  IADD3 R9, PT, PT, R2, R5, RZ ;  /* 0x0000000502097210 */ /* 0x010fca0007ffe0ff */
[----:B------:R-:W-:Y:S01]  /*0180*/  STG.E desc[UR4][R6.64], R9 ;  /* 0x0000000906007986 */ /* 0x000fe2000c101904 */
[----:B------:R-:W-:Y:S05]  /*0190*/  EXIT ;  /* 0x000000000000794d */ /* 0x000fea0003800000 */
.L_x_7:
        /* <DEDUP_REMOVED lines=14> */
.L_x_11:


//--------------------- .nv.shared.reserved.0     --------------------------
	.section	.nv.shared.reserved.0,"aw",@nobits
	.weak		__nv_reservedSMEM_offset_0_alias
	.size		__nv_reservedSMEM_offset_0_alias, 0, 64
	.other		__nv_reservedSMEM_offset_0_alias,@"STO_CUDA_RESERVED_SHARED STV_DEFAULT"
__nv_reservedSMEM_offset_0_alias:
	.zero		0
	.zero		64


//--------------------- .nv.constant0._Z18matrixTransposeGPUiiPiS_ --------------------------
	.section	.nv.constant0._Z18matrixTransposeGPUiiPiS_,"a",@progbits
	.sectionflags	@""
	.align	4
.nv.constant0._Z18matrixTransposeGPUiiPiS_:
	.zero		920


//--------------------- .nv.constant0._Z23matrixMultiplicationGPUiiiPiS_S_ --------------------------
	.section	.nv.constant0._Z23matrixMultiplicationGPUiiiPiS_S_,"a",@progbits
	.sectionflags	@""
	.align	4
.nv.constant0._Z23matrixMultiplicationGPUiiiPiS_S_:
	.zero		936


//--------------------- .nv.constant0._Z20matrixSubtractionGPUiiPiS_S_ --------------------------
	.section	.nv.constant0._Z20matrixSubtractionGPUiiPiS_S_,"a",@progbits
	.sectionflags	@""
	.align	4
.nv.constant0._Z20matrixSubtractionGPUiiPiS_S_:
	.zero		928


//--------------------- .nv.constant0._Z17matrixAdditionGPUiiPiS_S_ --------------------------
	.section	.nv.constant0._Z17matrixAdditionGPUiiPiS_S_,"a",@progbits
	.sectionflags	@""
	.align	4
.nv.constant0._Z17matrixAdditionGPUiiPiS_S_:
	.zero		928


//--------------------- SYMBOLS --------------------------

	.type		.nv.reservedSmem.offset0,@object
	.size		.nv.reservedSmem.offset0,0x4
